//
// Generated by NVIDIA NVVM Compiler
//
// Compiler Build ID: CL-36424714
// Cuda compilation tools, release 13.0, V13.0.88
// Based on NVVM 20.0.0
//

.version 9.0
.target sm_100
.address_size 64

	// .globl	_Z18use_global_mem_GPUPf
// _ZZ18use_shared_mem_GPUPfiE5sharr has been demoted

.visible .entry _Z18use_global_mem_GPUPf(
	.param .u64 .ptr .align 1 _Z18use_global_mem_GPUPf_param_0
)
{
	.reg .b32 	%r<3>;
	.reg .b32 	%f<2>;
	.reg .b64 	%rd<5>;

	ld.param.u64 	%rd1, [_Z18use_global_mem_GPUPf_param_0];
	cvta.to.global.u64 	%rd2, %rd1;
	mov.u32 	%r1, %tid.x;
	shl.b32 	%r2, %r1, 1;
	cvt.rn.f32.u32 	%f1, %r2;
	mul.wide.u32 	%rd3, %r1, 4;
	add.s64 	%rd4, %rd2, %rd3;
	st.global.f32 	[%rd4], %f1;
	ret;

}
	// .globl	_Z18use_shared_mem_GPUPfi
.visible .entry _Z18use_shared_mem_GPUPfi(
	.param .u64 .ptr .align 1 _Z18use_shared_mem_GPUPfi_param_0,
	.param .u32 _Z18use_shared_mem_GPUPfi_param_1
)
{
	.reg .pred 	%p<13>;
	.reg .b32 	%r<45>;
	.reg .b32 	%f<87>;
	.reg .b64 	%rd<5>;
	// demoted variable
	.shared .align 4 .b8 _ZZ18use_shared_mem_GPUPfiE5sharr[512];
	ld.param.u64 	%rd2, [_Z18use_shared_mem_GPUPfi_param_0];
	ld.param.u32 	%r22, [_Z18use_shared_mem_GPUPfi_param_1];
	cvta.to.global.u64 	%rd3, %rd2;
	mov.u32 	%r1, %tid.x;
	setp.ge.s32 	%p1, %r1, %r22;
	mul.wide.u32 	%rd4, %r1, 4;
	add.s64 	%rd1, %rd3, %rd4;
	@%p1 bra 	$L__BB1_2;
	ld.global.f32 	%f15, [%rd1];
	shl.b32 	%r23, %r1, 2;
	mov.u32 	%r24, _ZZ18use_shared_mem_GPUPfiE5sharr;
	add.s32 	%r25, %r24, %r23;
	st.shared.f32 	[%r25], %f15;
$L__BB1_2:
	setp.ge.s32 	%p2, %r1, %r22;
	bar.sync 	0;
	@%p2 bra 	$L__BB1_18;
	setp.eq.s32 	%p3, %r1, 0;
	mov.f32 	%f86, 0f00000000;
	@%p3 bra 	$L__BB1_16;
	and.b32  	%r2, %r1, 15;
	setp.lt.u32 	%p4, %r1, 16;
	mov.b32 	%r41, 0;
	mov.f32 	%f86, 0f00000000;
	@%p4 bra 	$L__BB1_7;
	and.b32  	%r41, %r1, 1008;
	mov.u32 	%r28, _ZZ18use_shared_mem_GPUPfiE5sharr;
	add.s32 	%r38, %r28, 32;
	neg.s32 	%r39, %r41;
	mov.f32 	%f86, 0f00000000;
$L__BB1_6:
	.pragma "nounroll";
	ld.shared.f32 	%f20, [%r38+-32];
	add.f32 	%f21, %f86, %f20;
	ld.shared.f32 	%f22, [%r38+-28];
	add.f32 	%f23, %f21, %f22;
	ld.shared.f32 	%f24, [%r38+-24];
	add.f32 	%f25, %f23, %f24;
	ld.shared.f32 	%f26, [%r38+-20];
	add.f32 	%f27, %f25, %f26;
	ld.shared.f32 	%f28, [%r38+-16];
	add.f32 	%f29, %f27, %f28;
	ld.shared.f32 	%f30, [%r38+-12];
	add.f32 	%f31, %f29, %f30;
	ld.shared.f32 	%f32, [%r38+-8];
	add.f32 	%f33, %f31, %f32;
	ld.shared.f32 	%f34, [%r38+-4];
	add.f32 	%f35, %f33, %f34;
	ld.shared.f32 	%f36, [%r38];
	add.f32 	%f37, %f35, %f36;
	ld.shared.f32 	%f38, [%r38+4];
	add.f32 	%f39, %f37, %f38;
	ld.shared.f32 	%f40, [%r38+8];
	add.f32 	%f41, %f39, %f40;
	ld.shared.f32 	%f42, [%r38+12];
	add.f32 	%f43, %f41, %f42;
	ld.shared.f32 	%f44, [%r38+16];
	add.f32 	%f45, %f43, %f44;
	ld.shared.f32 	%f46, [%r38+20];
	add.f32 	%f47, %f45, %f46;
	ld.shared.f32 	%f48, [%r38+24];
	add.f32 	%f49, %f47, %f48;
	ld.shared.f32 	%f50, [%r38+28];
	add.f32 	%f86, %f49, %f50;
	add.s32 	%r39, %r39, 16;
	add.s32 	%r38, %r38, 64;
	setp.ne.s32 	%p5, %r39, 0;
	@%p5 bra 	$L__BB1_6;
$L__BB1_7:
	setp.eq.s32 	%p6, %r2, 0;
	@%p6 bra 	$L__BB1_16;
	and.b32  	%r10, %r1, 7;
	setp.lt.u32 	%p7, %r2, 8;
	@%p7 bra 	$L__BB1_10;
	shl.b32 	%r29, %r41, 2;
	mov.u32 	%r30, _ZZ18use_shared_mem_GPUPfiE5sharr;
	add.s32 	%r31, %r30, %r29;
	ld.shared.f32 	%f52, [%r31];
	add.f32 	%f53, %f86, %f52;
	ld.shared.f32 	%f54, [%r31+4];
	add.f32 	%f55, %f53, %f54;
	ld.shared.f32 	%f56, [%r31+8];
	add.f32 	%f57, %f55, %f56;
	ld.shared.f32 	%f58, [%r31+12];
	add.f32 	%f59, %f57, %f58;
	ld.shared.f32 	%f60, [%r31+16];
	add.f32 	%f61, %f59, %f60;
	ld.shared.f32 	%f62, [%r31+20];
	add.f32 	%f63, %f61, %f62;
	ld.shared.f32 	%f64, [%r31+24];
	add.f32 	%f65, %f63, %f64;
	ld.shared.f32 	%f66, [%r31+28];
	add.f32 	%f86, %f65, %f66;
	add.s32 	%r41, %r41, 8;
$L__BB1_10:
	setp.eq.s32 	%p8, %r10, 0;
	@%p8 bra 	$L__BB1_16;
	and.b32  	%r13, %r1, 3;
	setp.lt.u32 	%p9, %r10, 4;
	@%p9 bra 	$L__BB1_13;
	shl.b32 	%r32, %r41, 2;
	mov.u32 	%r33, _ZZ18use_shared_mem_GPUPfiE5sharr;
	add.s32 	%r34, %r33, %r32;
	ld.shared.f32 	%f68, [%r34];
	add.f32 	%f69, %f86, %f68;
	ld.shared.f32 	%f70, [%r34+4];
	add.f32 	%f71, %f69, %f70;
	ld.shared.f32 	%f72, [%r34+8];
	add.f32 	%f73, %f71, %f72;
	ld.shared.f32 	%f74, [%r34+12];
	add.f32 	%f86, %f73, %f74;
	add.s32 	%r41, %r41, 4;
$L__BB1_13:
	setp.eq.s32 	%p10, %r13, 0;
	@%p10 bra 	$L__BB1_16;
	shl.b32 	%r35, %r41, 2;
	mov.u32 	%r36, _ZZ18use_shared_mem_GPUPfiE5sharr;
	add.s32 	%r44, %r36, %r35;
	neg.s32 	%r43, %r13;
$L__BB1_15:
	.pragma "nounroll";
	ld.shared.f32 	%f75, [%r44];
	add.f32 	%f86, %f86, %f75;
	add.s32 	%r44, %r44, 4;
	add.s32 	%r43, %r43, 1;
	setp.ne.s32 	%p11, %r43, 0;
	@%p11 bra 	$L__BB1_15;
$L__BB1_16:
	add.s32 	%r37, %r1, 1;
	cvt.rn.f32.u32 	%f76, %r37;
	div.rn.f32 	%f14, %f86, %f76;
	ld.global.f32 	%f77, [%rd1];
	setp.leu.f32 	%p12, %f77, %f14;
	@%p12 bra 	$L__BB1_18;
	st.global.f32 	[%rd1], %f14;
$L__BB1_18:
	ret;

}


// ===== COMPILED SASS (sm_100) =====

	.target	sm_100

	.elftype	@"ET_EXEC"


//--------------------- .note.nv.tkinfo           --------------------------
	.section	.note.nv.tkinfo,"",@"SHT_NOTE"
	.sectionflags	@"SHF_NOTE_NV_TKINFO"
	.tkinfo
        /*0018*/ 	.word	0x00000002
        /*0030*/ 	.string	""
        /*0030*/ 	.string	"ptxas"
        /*0030*/ 	.string	"Cuda compilation tools, release 13.0, V13.0.88"
        /*0030*/ 	.string	"Build cuda_13.0.r13.0/compiler.36424714_0"
        /*0030*/ 	.string	"-arch sm_100 -m 64 "



//--------------------- .note.nv.cuinfo           --------------------------
	.section	.note.nv.cuinfo,"",@"SHT_NOTE"
	.sectionflags	@"SHF_NOTE_NV_CUINFO"
        /*0018*/ 	.short	0x0002
        /*001a*/ 	.short	0x0064
        /*001c*/ 	.short	0x0082
	.zero		2


//--------------------- .nv.info                  --------------------------
	.section	.nv.info,"",@"SHT_CUDA_INFO"
	.align	4


	//----- nvinfo : EIATTR_REGCOUNT
	.align		4
        /*0000*/ 	.byte	0x04, 0x2f
        /*0002*/ 	.short	(.L_1 - .L_0)
	.align		4
.L_0:
        /*0004*/ 	.word	index@(_Z18use_global_mem_GPUPf)
        /*0008*/ 	.word	0x00000008


	//----- nvinfo : EIATTR_FRAME_SIZE
	.align		4
.L_1:
        /*000c*/ 	.byte	0x04, 0x11
        /*000e*/ 	.short	(.L_3 - .L_2)
	.align		4
.L_2:
        /*0010*/ 	.word	index@(_Z18use_global_mem_GPUPf)
        /*0014*/ 	.word	0x00000000


	//----- nvinfo : EIATTR_REGCOUNT
	.align		4
.L_3:
        /*0018*/ 	.byte	0x04, 0x2f
        /*001a*/ 	.short	(.L_5 - .L_4)
	.align		4
.L_4:
        /*001c*/ 	.word	index@(_Z18use_shared_mem_GPUPfi)
        /*0020*/ 	.word	0x0000001b


	//----- nvinfo : EIATTR_FRAME_SIZE
	.align		4
.L_5:
        /*0024*/ 	.byte	0x04, 0x11
        /*0026*/ 	.short	(.L_7 - .L_6)
	.align		4
.L_6:
        /*0028*/ 	.word	index@($__internal_0_$__cuda_sm3x_div_rn_noftz_f32_slowpath)
        /*002c*/ 	.word	0x00000000


	//----- nvinfo : EIATTR_FRAME_SIZE
	.align		4
.L_7:
        /*0030*/ 	.byte	0x04, 0x11
        /*0032*/ 	.short	(.L_9 - .L_8)
	.align		4
.L_8:
        /*0034*/ 	.word	index@(_Z18use_shared_mem_GPUPfi)
        /*0038*/ 	.word	0x00000000


	//----- nvinfo : EIATTR_MIN_STACK_SIZE
	.align		4
.L_9:
        /*003c*/ 	.byte	0x04, 0x12
        /*003e*/ 	.short	(.L_11 - .L_10)
	.align		4
.L_10:
        /*0040*/ 	.word	index@(_Z18use_shared_mem_GPUPfi)
        /*0044*/ 	.word	0x00000000


	//----- nvinfo : EIATTR_MIN_STACK_SIZE
	.align		4
.L_11:
        /*0048*/ 	.byte	0x04, 0x12
        /*004a*/ 	.short	(.L_13 - .L_12)
	.align		4
.L_12:
        /*004c*/ 	.word	index@(_Z18use_global_mem_GPUPf)
        /*0050*/ 	.word	0x00000000
.L_13:


//--------------------- .nv.compat                --------------------------
	.section	.nv.compat,"",@"SHT_CUDA_COMPAT_INFO"
	.align	4
        /*0000*/ 	.byte	0x02, 0x09, 0x00, 0x00, 0x02, 0x02, 0x01, 0x00, 0x02, 0x05, 0x05, 0x00, 0x03, 0x07, 0x01, 0x01
        /*0010*/ 	.byte	0x02, 0x03, 0x00, 0x00, 0x02, 0x06, 0x01, 0x00, 0x04, 0x0b, 0x08, 0x00, 0x01, 0x00, 0x00, 0x00
        /*0020*/ 	.byte	0x00, 0x00, 0x00, 0x00


//--------------------- .nv.info._Z18use_shared_mem_GPUPfi --------------------------
	.section	.nv.info._Z18use_shared_mem_GPUPfi,"",@"SHT_CUDA_INFO"
	.sectionflags	@""
	.align	4


	//----- nvinfo : EIATTR_CUDA_API_VERSION
	.align		4
        /*0000*/ 	.byte	0x04, 0x37
        /*0002*/ 	.short	(.L_15 - .L_14)
.L_14:
        /*0004*/ 	.word	0x00000082


	//----- nvinfo : EIATTR_KPARAM_INFO
	.align		4
.L_15:
        /*0008*/ 	.byte	0x04, 0x17
        /*000a*/ 	.short	(.L_17 - .L_16)
.L_16:
        /*000c*/ 	.word	0x00000000
        /*0010*/ 	.short	0x0001
        /*0012*/ 	.short	0x0008
        /*0014*/ 	.byte	0x00, 0xf0, 0x11, 0x00


	//----- nvinfo : EIATTR_KPARAM_INFO
	.align		4
.L_17:
        /*0018*/ 	.byte	0x04, 0x17
        /*001a*/ 	.short	(.L_19 - .L_18)
.L_18:
        /*001c*/ 	.word	0x00000000
        /*0020*/ 	.short	0x0000
        /*0022*/ 	.short	0x0000
        /*0024*/ 	.byte	0x00, 0xf5, 0x21, 0x00


	//----- nvinfo : EIATTR_SPARSE_MMA_MASK
	.align		4
.L_19:
        /*0028*/ 	.byte	0x03, 0x50
        /*002a*/ 	.short	0x0000


	//----- nvinfo : EIATTR_MAXREG_COUNT
	.align		4
        /*002c*/ 	.byte	0x03, 0x1b
        /*002e*/ 	.short	0x00ff


	//----- nvinfo : EIATTR_NUM_BARRIERS
	.align		4
        /*0030*/ 	.byte	0x02, 0x4c
        /*0032*/ 	.byte	0x01
	.zero		1


	//----- nvinfo : EIATTR_MERCURY_ISA_VERSION
	.align		4
        /*0034*/ 	.byte	0x03, 0x5f
        /*0036*/ 	.short	0x0101


	//----- nvinfo : EIATTR_VRC_CTA_INIT_COUNT
	.align		4
        /*0038*/ 	.byte	0x02, 0x4a
	.zero		1
	.zero		1


	//----- nvinfo : EIATTR_EXIT_INSTR_OFFSETS
	.align		4
        /*003c*/ 	.byte	0x04, 0x1c
        /*003e*/ 	.short	(.L_21 - .L_20)


	//   ....[0]....
.L_20:
        /*0040*/ 	.word	0x00000110


	//   ....[1]....
        /*0044*/ 	.word	0x00000820


	//   ....[2]....
        /*0048*/ 	.word	0x00000840


	//----- nvinfo : EIATTR_CRS_STACK_SIZE
	.align		4
.L_21:
        /*004c*/ 	.byte	0x04, 0x1e
        /*004e*/ 	.short	(.L_23 - .L_22)
.L_22:
        /*0050*/ 	.word	0x00000000


	//----- nvinfo : EIATTR_CBANK_PARAM_SIZE
	.align		4
.L_23:
        /*0054*/ 	.byte	0x03, 0x19
        /*0056*/ 	.short	0x000c


	//----- nvinfo : EIATTR_PARAM_CBANK
	.align		4
        /*0058*/ 	.byte	0x04, 0x0a
        /*005a*/ 	.short	(.L_25 - .L_24)
	.align		4
.L_24:
        /*005c*/ 	.word	index@(.nv.constant0._Z18use_shared_mem_GPUPfi)
        /*0060*/ 	.short	0x0380
        /*0062*/ 	.short	0x000c


	//----- nvinfo : EIATTR_SW_WAR
	.align		4
.L_25:
        /*0064*/ 	.byte	0x04, 0x36
        /*0066*/ 	.short	(.L_27 - .L_26)
.L_26:
        /*0068*/ 	.word	0x00000008
.L_27:


//--------------------- .nv.info._Z18use_global_mem_GPUPf --------------------------
	.section	.nv.info._Z18use_global_mem_GPUPf,"",@"SHT_CUDA_INFO"
	.sectionflags	@""
	.align	4


	//----- nvinfo : EIATTR_CUDA_API_VERSION
	.align		4
        /*0000*/ 	.byte	0x04, 0x37
        /*0002*/ 	.short	(.L_29 - .L_28)
.L_28:
        /*0004*/ 	.word	0x00000082


	//----- nvinfo : EIATTR_KPARAM_INFO
	.align		4
.L_29:
        /*0008*/ 	.byte	0x04, 0x17
        /*000a*/ 	.short	(.L_31 - .L_30)
.L_30:
        /*000c*/ 	.word	0x00000000
        /*0010*/ 	.short	0x0000
        /*0012*/ 	.short	0x0000
        /*0014*/ 	.byte	0x00, 0xf5, 0x21, 0x00


	//----- nvinfo : EIATTR_SPARSE_MMA_MASK
	.align		4
.L_31:
        /*0018*/ 	.byte	0x03, 0x50
        /*001a*/ 	.short	0x0000


	//----- nvinfo : EIATTR_MAXREG_COUNT
	.align		4
        /*001c*/ 	.byte	0x03, 0x1b
        /*001e*/ 	.short	0x00ff


	//----- nvinfo : EIATTR_MERCURY_ISA_VERSION
	.align		4
        /*0020*/ 	.byte	0x03, 0x5f
        /*0022*/ 	.short	0x0101


	//----- nvinfo : EIATTR_VRC_CTA_INIT_COUNT
	.align		4
        /*0024*/ 	.byte	0x02, 0x4a
	.zero		1
	.zero		1


	//----- nvinfo : EIATTR_EXIT_INSTR_OFFSETS
	.align		4
        /*0028*/ 	.byte	0x04, 0x1c
        /*002a*/ 	.short	(.L_33 - .L_32)


	//   ....[0]....
.L_32:
        /*002c*/ 	.word	0x00000080


	//----- nvinfo : EIATTR_CBANK_PARAM_SIZE
	.align		4
.L_33:
        /*0030*/ 	.byte	0x03, 0x19
        /*0032*/ 	.short	0x0008


	//----- nvinfo : EIATTR_PARAM_CBANK
	.align		4
        /*0034*/ 	.byte	0x04, 0x0a
        /*0036*/ 	.short	(.L_35 - .L_34)
	.align		4
.L_34:
        /*0038*/ 	.word	index@(.nv.constant0._Z18use_global_mem_GPUPf)
        /*003c*/ 	.short	0x0380
        /*003e*/ 	.short	0x0008


	//----- nvinfo : EIATTR_SW_WAR
	.align		4
.L_35:
        /*0040*/ 	.byte	0x04, 0x36
        /*0042*/ 	.short	(.L_37 - .L_36)
.L_36:
        /*0044*/ 	.word	0x00000008
.L_37:


//--------------------- .nv.callgraph             --------------------------
	.section	.nv.callgraph,"",@"SHT_CUDA_CALLGRAPH"
	.align	4
	.sectionentsize	8
	.align		4
        /*0000*/ 	.word	0x00000000
	.align		4
        /*0004*/ 	.word	0xffffffff
	.align		4
        /*0008*/ 	.word	0x00000000
	.align		4
        /*000c*/ 	.word	0xfffffffe
	.align		4
        /*0010*/ 	.word	0x00000000
	.align		4
        /*0014*/ 	.word	0xfffffffd
	.align		4
        /*0018*/ 	.word	0x00000000
	.align		4
        /*001c*/ 	.word	0xfffffffc


//--------------------- .text._Z18use_shared_mem_GPUPfi --------------------------
	.section	.text._Z18use_shared_mem_GPUPfi,"ax",@progbits
	.align	128
        .global         _Z18use_shared_mem_GPUPfi
        .type           _Z18use_shared_mem_GPUPfi,@function
        .size           _Z18use_shared_mem_GPUPfi,(.L_x_27 - _Z18use_shared_mem_GPUPfi)
        .other          _Z18use_shared_mem_GPUPfi,@"STO_CUDA_ENTRY STV_DEFAULT"
_Z18use_shared_mem_GPUPfi:
.text._Z18use_shared_mem_GPUPfi:
[----:B------:R-:W-:Y:S01]  /*0000*/  LDC R1, c[0x0][0x37c] ;  /* 0x0000df00ff017b82 */ /* 0x000fe20000000800 */
[----:B------:R-:W0:Y:S01]  /*0010*/  S2R R0, SR_TID.X ;  /* 0x0000000000007919 */ /* 0x000e220000002100 */
[----:B------:R-:W0:Y:S06]  /*0020*/  LDCU UR4, c[0x0][0x388] ;  /* 0x00007100ff0477ac */ /* 0x000e2c0008000800 */
[----:B------:R-:W1:Y:S01]  /*0030*/  LDC.64 R4, c[0x0][0x380] ;  /* 0x0000e000ff047b82 */ /* 0x000e620000000a00 */
[----:B------:R-:W-:Y:S01]  /*0040*/  BSSY.RECONVERGENT B0, `(.L_x_0) ;  /* 0x000000b000007945 */ /* 0x000fe20003800200 */
[----:B------:R-:W2:Y:S01]  /*0050*/  LDCU.64 UR6, c[0x0][0x358] ;  /* 0x00006b00ff0677ac */ /* 0x000ea20008000a00 */
[C---:B0-----:R-:W-:Y:S01]  /*0060*/  ISETP.GE.AND P0, PT, R0.reuse, UR4, PT ;  /* 0x0000000400007c0c */ /* 0x041fe2000bf06270 */
[----:B-1----:R-:W-:-:S12]  /*0070*/  IMAD.WIDE.U32 R4, R0, 0x4, R4 ;  /* 0x0000000400047825 */ /* 0x002fd800078e0004 */
[----:B--2---:R-:W-:Y:S05]  /*0080*/  @P0 BRA `(.L_x_1) ;  /* 0x0000000000180947 */ /* 0x004fea0003800000 */
[----:B------:R-:W2:Y:S01]  /*0090*/  LDG.E R2, desc[UR6][R4.64] ;  /* 0x0000000604027981 */ /* 0x000ea2000c1e1900 */
[----:B------:R-:W0:Y:S01]  /*00a0*/  S2UR UR5, SR_CgaCtaId ;  /* 0x00000000000579c3 */ /* 0x000e220000008800 */
[----:B------:R-:W-:Y:S02]  /*00b0*/  UMOV UR4, 0x400 ;  /* 0x0000040000047882 */ /* 0x000fe40000000000 */
[----:B0-----:R-:W-:-:S06]  /*00c0*/  ULEA UR4, UR5, UR4, 0x18 ;  /* 0x0000000405047291 */ /* 0x001fcc000f8ec0ff */
[----:B------:R-:W-:-:S05]  /*00d0*/  LEA R3, R0, UR4, 0x2 ;  /* 0x0000000400037c11 */ /* 0x000fca000f8e10ff */
[----:B--2---:R0:W-:Y:S02]  /*00e0*/  STS [R3], R2 ;  /* 0x0000000203007388 */ /* 0x0041e40000000800 */
.L_x_1:
[----:B------:R-:W-:Y:S05]  /*00f0*/  BSYNC.RECONVERGENT B0 ;  /* 0x0000000000007941 */ /* 0x000fea0003800200 */
.L_x_0:
[----:B------:R-:W-:Y:S06]  /*0100*/  BAR.SYNC.DEFER_BLOCKING 0x0 ;  /* 0x0000000000007b1d */ /* 0x000fec0000010000 */
[----:B------:R-:W-:Y:S05]  /*0110*/  @P0 EXIT ;  /* 0x000000000000094d */ /* 0x000fea0003800000 */
[----:B------:R-:W-:Y:S01]  /*0120*/  ISETP.NE.AND P0, PT, R0, RZ, PT ;  /* 0x000000ff0000720c */ /* 0x000fe20003f05270 */
[----:B------:R-:W-:Y:S01]  /*0130*/  BSSY.RECONVERGENT B0, `(.L_x_2) ;  /* 0x000005d000007945 */ /* 0x000fe20003800200 */
[----:B0-----:R-:W-:-:S11]  /*0140*/  IMAD.MOV.U32 R3, RZ, RZ, RZ ;  /* 0x000000ffff037224 */ /* 0x001fd600078e00ff */
[----:B------:R-:W-:Y:S05]  /*0150*/  @!P0 BRA `(.L_x_3) ;  /* 0x0000000400688947 */ /* 0x000fea0003800000 */
[C---:B------:R-:W-:Y:S01]  /*0160*/  ISETP.GE.U32.AND P0, PT, R0.reuse, 0x10, PT ;  /* 0x000000100000780c */ /* 0x040fe20003f06070 */
[----:B------:R-:W-:Y:S01]  /*0170*/  BSSY.RECONVERGENT B1, `(.L_x_4) ;  /* 0x0000025000017945 */ /* 0x000fe20003800200 */
[----:B------:R-:W-:Y:S02]  /*0180*/  LOP3.LUT R7, R0, 0xf, RZ, 0xc0, !PT ;  /* 0x0000000f00077812 */ /* 0x000fe400078ec0ff */
[----:B------:R-:W-:Y:S02]  /*0190*/  CS2R R2, SRZ ;  /* 0x0000000000027805 */ /* 0x000fe4000001ff00 */
[----:B------:R-:W-:-:S07]  /*01a0*/  ISETP.NE.AND P1, PT, R7, RZ, PT ;  /* 0x000000ff0700720c */ /* 0x000fce0003f25270 */
[----:B------:R-:W-:Y:S06]  /*01b0*/  @!P0 BRA `(.L_x_5) ;  /* 0x0000000000808947 */ /* 0x000fec0003800000 */
[----:B------:R-:W0:Y:S01]  /*01c0*/  S2UR UR5, SR_CgaCtaId ;  /* 0x00000000000579c3 */ /* 0x000e220000008800 */
[----:B------:R-:W-:Y:S01]  /*01d0*/  UMOV UR4, 0x400 ;  /* 0x0000040000047882 */ /* 0x000fe20000000000 */
[----:B------:R-:W-:Y:S01]  /*01e0*/  LOP3.LUT R2, R0, 0x3f0, RZ, 0xc0, !PT ;  /* 0x000003f000027812 */ /* 0x000fe200078ec0ff */
[----:B------:R-:W-:-:S04]  /*01f0*/  IMAD.MOV.U32 R3, RZ, RZ, RZ ;  /* 0x000000ffff037224 */ /* 0x000fc800078e00ff */
[----:B------:R-:W-:Y:S01]  /*0200*/  IMAD.MOV R24, RZ, RZ, -R2 ;  /* 0x000000ffff187224 */ /* 0x000fe200078e0a02 */
[----:B0-----:R-:W-:-:S04]  /*0210*/  ULEA UR4, UR5, UR4, 0x18 ;  /* 0x0000000405047291 */ /* 0x001fc8000f8ec0ff */
[----:B------:R-:W-:-:S06]  /*0220*/  UIADD3 UR4, UPT, UPT, UR4, 0x20, URZ ;  /* 0x0000002004047890 */ /* 0x000fcc000fffe0ff */
[----:B------:R-:W-:-:S07]  /*0230*/  IMAD.U32 R6, RZ, RZ, UR4 ;  /* 0x00000004ff067e24 */ /* 0x000fce000f8e00ff */
.L_x_6:
[----:B------:R-:W0:Y:S01]  /*0240*/  LDS.128 R8, [R6+-0x20] ;  /* 0xffffe00006087984 */ /* 0x000e220000000c00 */
[----:B------:R-:W-:-:S03]  /*0250*/  VIADD R24, R24, 0x10 ;  /* 0x0000001018187836 */ /* 0x000fc60000000000 */
[----:B------:R-:W1:Y:S02]  /*0260*/  LDS.128 R12, [R6+-0x10] ;  /* 0xfffff000060c7984 */ /* 0x000e640000000c00 */
[----:B------:R-:W-:Y:S02]  /*0270*/  ISETP.NE.AND P0, PT, R24, RZ, PT ;  /* 0x000000ff1800720c */ /* 0x000fe40003f05270 */
[----:B------:R-:W2:Y:S04]  /*0280*/  LDS.128 R16, [R6] ;  /* 0x0000000006107984 */ /* 0x000ea80000000c00 */
[----:B------:R3:W4:Y:S02]  /*0290*/  LDS.128 R20, [R6+0x10] ;  /* 0x0000100006147984 */ /* 0x0007240000000c00 */
[----:B---3--:R-:W-:Y:S01]  /*02a0*/  IADD3 R6, PT, PT, R6, 0x40, RZ ;  /* 0x0000004006067810 */ /* 0x008fe20007ffe0ff */
[----:B0-----:R-:W-:-:S04]  /*02b0*/  FADD R8, R8, R3 ;  /* 0x0000000308087221 */ /* 0x001fc80000000000 */
[----:B------:R-:W-:-:S04]  /*02c0*/  FADD R9, R8, R9 ;  /* 0x0000000908097221 */ /* 0x000fc80000000000 */
[----:B------:R-:W-:-:S04]  /*02d0*/  FADD R10, R9, R10 ;  /* 0x0000000a090a7221 */ /* 0x000fc80000000000 */
[----:B------:R-:W-:-:S04]  /*02e0*/  FADD R11, R10, R11 ;  /* 0x0000000b0a0b7221 */ /* 0x000fc80000000000 */
[----:B-1----:R-:W-:-:S04]  /*02f0*/  FADD R12, R11, R12 ;  /* 0x0000000c0b0c7221 */ /* 0x002fc80000000000 */
[----:B------:R-:W-:-:S04]  /*0300*/  FADD R13, R12, R13 ;  /* 0x0000000d0c0d7221 */ /* 0x000fc80000000000 */
[----:B------:R-:W-:-:S04]  /*0310*/  FADD R14, R13, R14 ;  /* 0x0000000e0d0e7221 */ /* 0x000fc80000000000 */
[----:B------:R-:W-:-:S04]  /*0320*/  FADD R15, R14, R15 ;  /* 0x0000000f0e0f7221 */ /* 0x000fc80000000000 */
[----:B--2---:R-:W-:-:S04]  /*0330*/  FADD R16, R15, R16 ;  /* 0x000000100f107221 */ /* 0x004fc80000000000 */
[----:B------:R-:W-:-:S04]  /*0340*/  FADD R17, R16, R17 ;  /* 0x0000001110117221 */ /* 0x000fc80000000000 */
[----:B------:R-:W-:-:S04]  /*0350*/  FADD R18, R17, R18 ;  /* 0x0000001211127221 */ /* 0x000fc80000000000 */
[----:B------:R-:W-:-:S04]  /*0360*/  FADD R19, R18, R19 ;  /* 0x0000001312137221 */ /* 0x000fc80000000000 */
[----:B----4-:R-:W-:-:S04]  /*0370*/  FADD R20, R19, R20 ;  /* 0x0000001413147221 */ /* 0x010fc80000000000 */
[----:B------:R-:W-:-:S04]  /*0380*/  FADD R21, R20, R21 ;  /* 0x0000001514157221 */ /* 0x000fc80000000000 */
[----:B------:R-:W-:-:S04]  /*0390*/  FADD R22, R21, R22 ;  /* 0x0000001615167221 */ /* 0x000fc80000000000 */
[----:B------:R-:W-:Y:S01]  /*03a0*/  FADD R3, R22, R23 ;  /* 0x0000001716037221 */ /* 0x000fe20000000000 */
[----:B------:R-:W-:Y:S06]  /*03b0*/  @P0 BRA `(.L_x_6) ;  /* 0xfffffffc00a00947 */ /* 0x000fec000383ffff */
.L_x_5:
[----:B------:R-:W-:Y:S05]  /*03c0*/  BSYNC.RECONVERGENT B1 ;  /* 0x0000000000017941 */ /* 0x000fea0003800200 */
.L_x_4:
[----:B------:R-:W-:Y:S05]  /*03d0*/  @!P1 BRA `(.L_x_3) ;  /* 0x0000000000c89947 */ /* 0x000fea0003800000 */
[----:B------:R-:W-:Y:S01]  /*03e0*/  ISETP.GE.U32.AND P0, PT, R7, 0x8, PT ;  /* 0x000000080700780c */ /* 0x000fe20003f06070 */
[----:B------:R-:W-:Y:S01]  /*03f0*/  BSSY.RECONVERGENT B1, `(.L_x_7) ;  /* 0x0000013000017945 */ /* 0x000fe20003800200 */
[----:B------:R-:W-:-:S04]  /*0400*/  LOP3.LUT R16, R0, 0x7, RZ, 0xc0, !PT ;  /* 0x0000000700107812 */ /* 0x000fc800078ec0ff */
[----:B------:R-:W-:-:S07]  /*0410*/  ISETP.NE.AND P1, PT, R16, RZ, PT ;  /* 0x000000ff1000720c */ /* 0x000fce0003f25270 */
[----:B------:R-:W-:Y:S06]  /*0420*/  @!P0 BRA `(.L_x_8) ;  /* 0x00000000003c8947 */ /* 0x000fec0003800000 */
[----:B------:R-:W0:Y:S01]  /*0430*/  S2UR UR5, SR_CgaCtaId ;  /* 0x00000000000579c3 */ /* 0x000e220000008800 */
[----:B------:R-:W-:Y:S02]  /*0440*/  UMOV UR4, 0x400 ;  /* 0x0000040000047882 */ /* 0x000fe40000000000 */
[----:B0-----:R-:W-:-:S06]  /*0450*/  ULEA UR4, UR5, UR4, 0x18 ;  /* 0x0000000405047291 */ /* 0x001fcc000f8ec0ff */
[C---:B------:R-:W-:Y:S01]  /*0460*/  LEA R6, R2.reuse, UR4, 0x2 ;  /* 0x0000000402067c11 */ /* 0x040fe2000f8e10ff */
[----:B------:R-:W-:-:S04]  /*0470*/  VIADD R2, R2, 0x8 ;  /* 0x0000000802027836 */ /* 0x000fc80000000000 */
[----:B------:R-:W0:Y:S04]  /*0480*/  LDS.128 R8, [R6] ;  /* 0x0000000006087984 */ /* 0x000e280000000c00 */
[----:B------:R-:W1:Y:S01]  /*0490*/  LDS.128 R12, [R6+0x10] ;  /* 0x00001000060c7984 */ /* 0x000e620000000c00 */
[----:B0-----:R-:W-:-:S04]  /*04a0*/  FADD R8, R3, R8 ;  /* 0x0000000803087221 */ /* 0x001fc80000000000 */
[----:B------:R-:W-:-:S04]  /*04b0*/  FADD R9, R8, R9 ;  /* 0x0000000908097221 */ /* 0x000fc80000000000 */
[----:B------:R-:W-:-:S04]  /*04c0*/  FADD R10, R9, R10 ;  /* 0x0000000a090a7221 */ /* 0x000fc80000000000 */
[----:B------:R-:W-:-:S04]  /*04d0*/  FADD R11, R10, R11 ;  /* 0x0000000b0a0b7221 */ /* 0x000fc80000000000 */
[----:B-1----:R-:W-:-:S04]  /*04e0*/  FADD R12, R11, R12 ;  /* 0x0000000c0b0c7221 */ /* 0x002fc80000000000 */
[----:B------:R-:W-:-:S04]  /*04f0*/  FADD R13, R12, R13 ;  /* 0x0000000d0c0d7221 */ /* 0x000fc80000000000 */
[----:B------:R-:W-:-:S04]  /*0500*/  FADD R14, R13, R14 ;  /* 0x0000000e0d0e7221 */ /* 0x000fc80000000000 */
[----:B------:R-:W-:-:S07]  /*0510*/  FADD R3, R14, R15 ;  /* 0x0000000f0e037221 */ /* 0x000fce0000000000 */
.L_x_8:
[----:B------:R-:W-:Y:S05]  /*0520*/  BSYNC.RECONVERGENT B1 ;  /* 0x0000000000017941 */ /* 0x000fea0003800200 */
.L_x_7:
        /* <DEDUP_REMOVED lines=10> */
[----:B------:R-:W-:-:S05]  /*05d0*/  VIADD R2, R2, 0x4 ;  /* 0x0000000402027836 */ /* 0x000fca0000000000 */
[----:B------:R-:W0:Y:S02]  /*05e0*/  LDS.128 R8, [R8] ;  /* 0x0000000008087984 */ /* 0x000e240000000c00 */
[----:B0-----:R-:W-:-:S04]  /*05f0*/  FADD R12, R3, R8 ;  /* 0x00000008030c7221 */ /* 0x001fc80000000000 */
[----:B------:R-:W-:-:S04]  /*0600*/  FADD R9, R12, R9 ;  /* 0x000000090c097221 */ /* 0x000fc80000000000 */
[----:B------:R-:W-:-:S04]  /*0610*/  FADD R10, R9, R10 ;  /* 0x0000000a090a7221 */ /* 0x000fc80000000000 */
[----:B------:R-:W-:-:S07]  /*0620*/  FADD R3, R10, R11 ;  /* 0x0000000b0a037221 */ /* 0x000fce0000000000 */
.L_x_10:
[----:B------:R-:W-:Y:S05]  /*0630*/  BSYNC.RECONVERGENT B1 ;  /* 0x0000000000017941 */ /* 0x000fea0003800200 */
.L_x_9:
[----:B------:R-:W-:Y:S05]  /*0640*/  @!P1 BRA `(.L_x_3) ;  /* 0x00000000002c9947 */ /* 0x000fea0003800000 */
[----:B------:R-:W0:Y:S01]  /*0650*/  S2UR UR5, SR_CgaCtaId ;  /* 0x00000000000579c3 */ /* 0x000e220000008800 */
[----:B------:R-:W-:Y:S01]  /*0660*/  UMOV UR4, 0x400 ;  /* 0x0000040000047882 */ /* 0x000fe20000000000 */
[----:B------:R-:W-:Y:S01]  /*0670*/  IMAD.MOV R6, RZ, RZ, -R6 ;  /* 0x000000ffff067224 */ /* 0x000fe200078e0a06 */
[----:B0-----:R-:W-:-:S06]  /*0680*/  ULEA UR4, UR5, UR4, 0x18 ;  /* 0x0000000405047291 */ /* 0x001fcc000f8ec0ff */
[----:B------:R-:W-:-:S07]  /*0690*/  LEA R2, R2, UR4, 0x2 ;  /* 0x0000000402027c11 */ /* 0x000fce000f8e10ff */
.L_x_11:
[----:B------:R0:W1:Y:S01]  /*06a0*/  LDS R8, [R2] ;  /* 0x0000000002087984 */ /* 0x0000620000000800 */
[----:B------:R-:W-:-:S05]  /*06b0*/  VIADD R6, R6, 0x1 ;  /* 0x0000000106067836 */ /* 0x000fca0000000000 */
[----:B------:R-:W-:Y:S02]  /*06c0*/  ISETP.NE.AND P0, PT, R6, RZ, PT ;  /* 0x000000ff0600720c */ /* 0x000fe40003f05270 */
[----:B0-----:R-:W-:Y:S01]  /*06d0*/  IADD3 R2, PT, PT, R2, 0x4, RZ ;  /* 0x0000000402027810 */ /* 0x001fe20007ffe0ff */
[----:B-1----:R-:W-:-:S10]  /*06e0*/  FADD R3, R8, R3 ;  /* 0x0000000308037221 */ /* 0x002fd40000000000 */
[----:B------:R-:W-:Y:S05]  /*06f0*/  @P0 BRA `(.L_x_11) ;  /* 0xfffffffc00e80947 */ /* 0x000fea000383ffff */
.L_x_3:
[----:B------:R-:W-:Y:S05]  /*0700*/  BSYNC.RECONVERGENT B0 ;  /* 0x0000000000007941 */ /* 0x000fea0003800200 */
.L_x_2:
[----:B------:R-:W-:Y:S01]  /*0710*/  VIADD R0, R0, 0x1 ;  /* 0x0000000100007836 */ /* 0x000fe20000000000 */
[----:B------:R-:W-:Y:S04]  /*0720*/  BSSY.RECONVERGENT B0, `(.L_x_12) ;  /* 0x000000d000007945 */ /* 0x000fe80003800200 */
[----:B------:R-:W-:-:S04]  /*0730*/  I2FP.F32.U32 R6, R0 ;  /* 0x0000000000067245 */ /* 0x000fc80000201000 */
[----:B------:R-:W0:Y:S08]  /*0740*/  MUFU.RCP R7, R6 ;  /* 0x0000000600077308 */ /* 0x000e300000001000 */
[----:B------:R-:W1:Y:S01]  /*0750*/  FCHK P0, R3, R6 ;  /* 0x0000000603007302 */ /* 0x000e620000000000 */
[----:B0-----:R-:W-:-:S04]  /*0760*/  FFMA R0, -R6, R7, 1 ;  /* 0x3f80000006007423 */ /* 0x001fc80000000107 */
[----:B------:R-:W-:-:S04]  /*0770*/  FFMA R0, R7, R0, R7 ;  /* 0x0000000007007223 */ /* 0x000fc80000000007 */
[----:B------:R-:W-:-:S04]  /*0780*/  FFMA R7, R0, R3, RZ ;  /* 0x0000000300077223 */ /* 0x000fc800000000ff */
[----:B------:R-:W-:-:S04]  /*0790*/  FFMA R2, -R6, R7, R3 ;  /* 0x0000000706027223 */ /* 0x000fc80000000103 */
[----:B------:R-:W-:Y:S01]  /*07a0*/  FFMA R7, R0, R2, R7 ;  /* 0x0000000200077223 */ /* 0x000fe20000000007 */
[----:B-1----:R-:W-:Y:S06]  /*07b0*/  @!P0 BRA `(.L_x_13) ;  /* 0x00000000000c8947 */ /* 0x002fec0003800000 */
[----:B------:R-:W-:-:S07]  /*07c0*/  MOV R2, 0x7e0 ;  /* 0x000007e000027802 */ /* 0x000fce0000000f00 */
[----:B------:R-:W-:Y:S05]  /*07d0*/  CALL.REL.NOINC `($__internal_0_$__cuda_sm3x_div_rn_noftz_f32_slowpath) ;  /* 0x00000000001c7944 */ /* 0x000fea0003c00000 */
[----:B------:R-:W-:-:S07]  /*07e0*/  IMAD.MOV.U32 R7, RZ, RZ, R0 ;  /* 0x000000ffff077224 */ /* 0x000fce00078e0000 */
.L_x_13:
[----:B------:R-:W-:Y:S05]  /*07f0*/  BSYNC.RECONVERGENT B0 ;  /* 0x0000000000007941 */ /* 0x000fea0003800200 */
.L_x_12:
[----:B------:R-:W2:Y:S02]  /*0800*/  LDG.E R0, desc[UR6][R4.64] ;  /* 0x0000000604007981 */ /* 0x000ea4000c1e1900 */
[----:B--2---:R-:W-:-:S13]  /*0810*/  FSETP.GT.AND P0, PT, R0, R7, PT ;  /* 0x000000070000720b */ /* 0x004fda0003f04000 */
[----:B------:R-:W-:Y:S05]  /*0820*/  @!P0 EXIT ;  /* 0x000000000000894d */ /* 0x000fea0003800000 */
[----:B------:R-:W-:Y:S01]  /*0830*/  STG.E desc[UR6][R4.64], R7 ;  /* 0x0000000704007986 */ /* 0x000fe2000c101906 */
[----:B------:R-:W-:Y:S05]  /*0840*/  EXIT ;  /* 0x000000000000794d */ /* 0x000fea0003800000 */
        .weak           $__internal_0_$__cuda_sm3x_div_rn_noftz_f32_slowpath
        .type           $__internal_0_$__cuda_sm3x_div_rn_noftz_f32_slowpath,@function
        .size           $__internal_0_$__cuda_sm3x_div_rn_noftz_f32_slowpath,(.L_x_27 - $__internal_0_$__cuda_sm3x_div_rn_noftz_f32_slowpath)
$__internal_0_$__cuda_sm3x_div_rn_noftz_f32_slowpath:
[----:B------:R-:W-:Y:S01]  /*0850*/  SHF.R.U32.HI R7, RZ, 0x17, R6 ;  /* 0x00000017ff077819 */ /* 0x000fe20000011606 */
[----:B------:R-:W-:Y:S01]  /*0860*/  BSSY.RECONVERGENT B1, `(.L_x_14) ;  /* 0x0000063000017945 */ /* 0x000fe20003800200 */
[----:B------:R-:W-:Y:S02]  /*0870*/  SHF.R.U32.HI R0, RZ, 0x17, R3 ;  /* 0x00000017ff007819 */ /* 0x000fe40000011603 */
[----:B------:R-:W-:Y:S02]  /*0880*/  LOP3.LUT R7, R7, 0xff, RZ, 0xc0, !PT ;  /* 0x000000ff07077812 */ /* 0x000fe400078ec0ff */
[----:B------:R-:W-:-:S03]  /*0890*/  LOP3.LUT R12, R0, 0xff, RZ, 0xc0, !PT ;  /* 0x000000ff000c7812 */ /* 0x000fc600078ec0ff */
[----:B------:R-:W-:Y:S02]  /*08a0*/  VIADD R9, R7, 0xffffffff ;  /* 0xffffffff07097836 */ /* 0x000fe40000000000 */
[----:B------:R-:W-:-:S03]  /*08b0*/  VIADD R10, R12, 0xffffffff ;  /* 0xffffffff0c0a7836 */ /* 0x000fc60000000000 */
[----:B------:R-:W-:-:S04]  /*08c0*/  ISETP.GT.U32.AND P0, PT, R9, 0xfd, PT ;  /* 0x000000fd0900780c */ /* 0x000fc80003f04070 */
[----:B------:R-:W-:-:S13]  /*08d0*/  ISETP.GT.U32.OR P0, PT, R10, 0xfd, P0 ;  /* 0x000000fd0a00780c */ /* 0x000fda0000704470 */
[----:B------:R-:W-:Y:S01]  /*08e0*/  @!P0 MOV R8, RZ ;  /* 0x000000ff00088202 */ /* 0x000fe20000000f00 */
[----:B------:R-:W-:Y:S06]  /*08f0*/  @!P0 BRA `(.L_x_15) ;  /* 0x0000000000608947 */ /* 0x000fec0003800000 */
[----:B------:R-:W-:Y:S01]  /*0900*/  FSETP.GTU.FTZ.AND P0, PT, |R3|, +INF , PT ;  /* 0x7f8000000300780b */ /* 0x000fe20003f1c200 */
[----:B------:R-:W-:Y:S01]  /*0910*/  IMAD.MOV.U32 R0, RZ, RZ, R6 ;  /* 0x000000ffff007224 */ /* 0x000fe200078e0006 */
[----:B------:R-:W-:-:S04]  /*0920*/  FSETP.GTU.FTZ.AND P1, PT, |R6|, +INF , PT ;  /* 0x7f8000000600780b */ /* 0x000fc80003f3c200 */
[----:B------:R-:W-:-:S13]  /*0930*/  PLOP3.LUT P0, PT, P0, P1, PT, 0xf8, 0x8f ;  /* 0x00000000008f781c */ /* 0x000fda0000703f70 */
[----:B------:R-:W-:Y:S05]  /*0940*/  @P0 BRA `(.L_x_16) ;  /* 0x00000004004c0947 */ /* 0x000fea0003800000 */
[----:B------:R-:W-:-:S13]  /*0950*/  LOP3.LUT P0, RZ, R6, 0x7fffffff, R3, 0xc8, !PT ;  /* 0x7fffffff06ff7812 */ /* 0x000fda000780c803 */
[----:B------:R-:W-:Y:S05]  /*0960*/  @!P0 BRA `(.L_x_17) ;  /* 0x00000004003c8947 */ /* 0x000fea0003800000 */
[C---:B------:R-:W-:Y:S02]  /*0970*/  FSETP.NEU.FTZ.AND P2, PT, |R3|.reuse, +INF , PT ;  /* 0x7f8000000300780b */ /* 0x040fe40003f5d200 */
[----:B------:R-:W-:Y:S02]  /*0980*/  FSETP.NEU.FTZ.AND P1, PT, |R0|, +INF , PT ;  /* 0x7f8000000000780b */ /* 0x000fe40003f3d200 */
[----:B------:R-:W-:-:S11]  /*0990*/  FSETP.NEU.FTZ.AND P0, PT, |R3|, +INF , PT ;  /* 0x7f8000000300780b */ /* 0x000fd60003f1d200 */
[----:B------:R-:W-:Y:S05]  /*09a0*/  @!P1 BRA !P2, `(.L_x_17) ;  /* 0x00000004002c9947 */ /* 0x000fea0005000000 */
[----:B------:R-:W-:-:S04]  /*09b0*/  LOP3.LUT P2, RZ, R3, 0x7fffffff, RZ, 0xc0, !PT ;  /* 0x7fffffff03ff7812 */ /* 0x000fc8000784c0ff */
[----:B------:R-:W-:-:S13]  /*09c0*/  PLOP3.LUT P1, PT, P1, P2, PT, 0x2f, 0xf2 ;  /* 0x0000000000f2781c */ /* 0x000fda0000f24577 */
[----:B------:R-:W-:Y:S05]  /*09d0*/  @P1 BRA `(.L_x_18) ;  /* 0x0000000400181947 */ /* 0x000fea0003800000 */
[----:B------:R-:W-:-:S04]  /*09e0*/  LOP3.LUT P1, RZ, R6, 0x7fffffff, RZ, 0xc0, !PT ;  /* 0x7fffffff06ff7812 */ /* 0x000fc8000782c0ff */
[----:B------:R-:W-:-:S13]  /*09f0*/  PLOP3.LUT P0, PT, P0, P1, PT, 0x2f, 0xf2 ;  /* 0x0000000000f2781c */ /* 0x000fda0000702577 */
[----:B------:R-:W-:Y:S05]  /*0a00*/  @P0 BRA `(.L_x_19) ;  /* 0x0000000400000947 */ /* 0x000fea0003800000 */
[----:B------:R-:W-:Y:S02]  /*0a10*/  ISETP.GE.AND P0, PT, R10, RZ, PT ;  /* 0x000000ff0a00720c */ /* 0x000fe40003f06270 */
[----:B------:R-:W-:-:S11]  /*0a20*/  ISETP.GE.AND P1, PT, R9, RZ, PT ;  /* 0x000000ff0900720c */ /* 0x000fd60003f26270 */
[----:B------:R-:W-:Y:S02]  /*0a30*/  @P0 IMAD.MOV.U32 R8, RZ, RZ, RZ ;  /* 0x000000ffff080224 */ /* 0x000fe400078e00ff */
[----:B------:R-:W-:Y:S01]  /*0a40*/  @!P0 FFMA R3, R3, 1.84467440737095516160e+19, RZ ;  /* 0x5f80000003038823 */ /* 0x000fe200000000ff */
[----:B------:R-:W-:Y:S02]  /*0a50*/  @!P0 IMAD.MOV.U32 R8, RZ, RZ, -0x40 ;  /* 0xffffffc0ff088424 */ /* 0x000fe400078e00ff */
[----:B------:R-:W-:-:S03]  /*0a60*/  @!P1 FFMA R6, R0, 1.84467440737095516160e+19, RZ ;  /* 0x5f80000000069823 */ /* 0x000fc600000000ff */
[----:B------:R-:W-:-:S07]  /*0a70*/  @!P1 IADD3 R8, PT, PT, R8, 0x40, RZ ;  /* 0x0000004008089810 */ /* 0x000fce0007ffe0ff */
.L_x_15:
[----:B------:R-:W-:Y:S01]  /*0a80*/  LEA R9, R7, 0xc0800000, 0x17 ;  /* 0xc080000007097811 */ /* 0x000fe200078eb8ff */
[----:B------:R-:W-:Y:S04]  /*0a90*/  BSSY.RECONVERGENT B2, `(.L_x_20) ;  /* 0x0000036000027945 */ /* 0x000fe80003800200 */
[----:B------:R-:W-:Y:S02]  /*0aa0*/  IMAD.IADD R9, R6, 0x1, -R9 ;  /* 0x0000000106097824 */ /* 0x000fe400078e0a09 */
[----:B------:R-:W-:Y:S02]  /*0ab0*/  VIADD R6, R12, 0xffffff81 ;  /* 0xffffff810c067836 */ /* 0x000fe40000000000 */
[----:B------:R-:W0:Y:S01]  /*0ac0*/  MUFU.RCP R10, R9 ;  /* 0x00000009000a7308 */ /* 0x000e220000001000 */
[----:B------:R-:W-:Y:S01]  /*0ad0*/  FADD.FTZ R11, -R9, -RZ ;  /* 0x800000ff090b7221 */ /* 0x000fe20000010100 */
[C---:B------:R-:W-:Y:S01]  /*0ae0*/  IMAD R0, R6.reuse, -0x800000, R3 ;  /* 0xff80000006007824 */ /* 0x040fe200078e0203 */
[----:B------:R-:W-:-:S05]  /*0af0*/  IADD3 R7, PT, PT, R6, 0x7f, -R7 ;  /* 0x0000007f06077810 */ /* 0x000fca0007ffe807 */
[----:B------:R-:W-:Y:S02]  /*0b00*/  IMAD.IADD R7, R7, 0x1, R8 ;  /* 0x0000000107077824 */ /* 0x000fe400078e0208 */
[----:B0-----:R-:W-:-:S04]  /*0b10*/  FFMA R13, R10, R11, 1 ;  /* 0x3f8000000a0d7423 */ /* 0x001fc8000000000b */
[----:B------:R-:W-:-:S04]  /*0b20*/  FFMA R12, R10, R13, R10 ;  /* 0x0000000d0a0c7223 */ /* 0x000fc8000000000a */
[----:B------:R-:W-:-:S04]  /*0b30*/  FFMA R3, R0, R12, RZ ;  /* 0x0000000c00037223 */ /* 0x000fc800000000ff */
[----:B------:R-:W-:-:S04]  /*0b40*/  FFMA R10, R11, R3, R0 ;  /* 0x000000030b0a7223 */ /* 0x000fc80000000000 */
[----:B------:R-:W-:-:S04]  /*0b50*/  FFMA R13, R12, R10, R3 ;  /* 0x0000000a0c0d7223 */ /* 0x000fc80000000003 */
[----:B------:R-:W-:-:S04]  /*0b60*/  FFMA R10, R11, R13, R0 ;  /* 0x0000000d0b0a7223 */ /* 0x000fc80000000000 */
[----:B------:R-:W-:-:S05]  /*0b70*/  FFMA R0, R12, R10, R13 ;  /* 0x0000000a0c007223 */ /* 0x000fca000000000d */
[----:B------:R-:W-:-:S04]  /*0b80*/  SHF.R.U32.HI R3, RZ, 0x17, R0 ;  /* 0x00000017ff037819 */ /* 0x000fc80000011600 */
[----:B------:R-:W-:-:S04]  /*0b90*/  LOP3.LUT R3, R3, 0xff, RZ, 0xc0, !PT ;  /* 0x000000ff03037812 */ /* 0x000fc800078ec0ff */
[----:B------:R-:W-:-:S05]  /*0ba0*/  IADD3 R9, PT, PT, R3, R7, RZ ;  /* 0x0000000703097210 */ /* 0x000fca0007ffe0ff */
[----:B------:R-:W-:-:S05]  /*0bb0*/  VIADD R3, R9, 0xffffffff ;  /* 0xffffffff09037836 */ /* 0x000fca0000000000 */
[----:B------:R-:W-:-:S13]  /*0bc0*/  ISETP.GE.U32.AND P0, PT, R3, 0xfe, PT ;  /* 0x000000fe0300780c */ /* 0x000fda0003f06070 */
[----:B------:R-:W-:Y:S05]  /*0bd0*/  @!P0 BRA `(.L_x_21) ;  /* 0x0000000000808947 */ /* 0x000fea0003800000 */
[----:B------:R-:W-:-:S13]  /*0be0*/  ISETP.GT.AND P0, PT, R9, 0xfe, PT ;  /* 0x000000fe0900780c */ /* 0x000fda0003f04270 */
[----:B------:R-:W-:Y:S05]  /*0bf0*/  @P0 BRA `(.L_x_22) ;  /* 0x00000000006c0947 */ /* 0x000fea0003800000 */
[----:B------:R-:W-:-:S13]  /*0c00*/  ISETP.GE.AND P0, PT, R9, 0x1, PT ;  /* 0x000000010900780c */ /* 0x000fda0003f06270 */
[----:B------:R-:W-:Y:S05]  /*0c10*/  @P0 BRA `(.L_x_23) ;  /* 0x0000000000740947 */ /* 0x000fea0003800000 */
[----:B------:R-:W-:Y:S02]  /*0c20*/  ISETP.GE.AND P0, PT, R9, -0x18, PT ;  /* 0xffffffe80900780c */ /* 0x000fe40003f06270 */
[----:B------:R-:W-:-:S11]  /*0c30*/  LOP3.LUT R0, R0, 0x80000000, RZ, 0xc0, !PT ;  /* 0x8000000000007812 */ /* 0x000fd600078ec0ff */
[----:B------:R-:W-:Y:S05]  /*0c40*/  @!P0 BRA `(.L_x_23) ;  /* 0x0000000000688947 */ /* 0x000fea0003800000 */
[CCC-:B------:R-:W-:Y:S01]  /*0c50*/  FFMA.RZ R3, R12.reuse, R10.reuse, R13.reuse ;  /* 0x0000000a0c037223 */ /* 0x1c0fe2000000c00d */
[C---:B------:R-:W-:Y:S02]  /*0c60*/  VIADD R8, R9.reuse, 0x20 ;  /* 0x0000002009087836 */ /* 0x040fe40000000000 */
[CCC-:B------:R-:W-:Y:S01]  /*0c70*/  FFMA.RM R6, R12.reuse, R10.reuse, R13.reuse ;  /* 0x0000000a0c067223 */ /* 0x1c0fe2000000400d */
[----:B------:R-:W-:Y:S02]  /*0c80*/  ISETP.NE.AND P2, PT, R9, RZ, PT ;  /* 0x000000ff0900720c */ /* 0x000fe40003f45270 */
[----:B------:R-:W-:Y:S01]  /*0c90*/  LOP3.LUT R7, R3, 0x7fffff, RZ, 0xc0, !PT ;  /* 0x007fffff03077812 */ /* 0x000fe200078ec0ff */
[----:B------:R-:W-:Y:S01]  /*0ca0*/  FFMA.RP R3, R12, R10, R13 ;  /* 0x0000000a0c037223 */ /* 0x000fe2000000800d */
[----:B------:R-:W-:Y:S01]  /*0cb0*/  ISETP.NE.AND P1, PT, R9, RZ, PT ;  /* 0x000000ff0900720c */ /* 0x000fe20003f25270 */
[----:B------:R-:W-:Y:S01]  /*0cc0*/  IMAD.MOV R9, RZ, RZ, -R9 ;  /* 0x000000ffff097224 */ /* 0x000fe200078e0a09 */
[----:B------:R-:W-:-:S02]  /*0cd0*/  LOP3.LUT R7, R7, 0x800000, RZ, 0xfc, !PT ;  /* 0x0080000007077812 */ /* 0x000fc400078efcff */
[----:B------:R-:W-:Y:S02]  /*0ce0*/  FSETP.NEU.FTZ.AND P0, PT, R3, R6, PT ;  /* 0x000000060300720b */ /* 0x000fe40003f1d000 */
[----:B------:R-:W-:Y:S02]  /*0cf0*/  SHF.L.U32 R8, R7, R8, RZ ;  /* 0x0000000807087219 */ /* 0x000fe400000006ff */
[----:B------:R-:W-:Y:S02]  /*0d00*/  SEL R6, R9, RZ, P2 ;  /* 0x000000ff09067207 */ /* 0x000fe40001000000 */
[----:B------:R-:W-:Y:S02]  /*0d10*/  ISETP.NE.AND P1, PT, R8, RZ, P1 ;  /* 0x000000ff0800720c */ /* 0x000fe40000f25270 */
[----:B------:R-:W-:Y:S02]  /*0d20*/  SHF.R.U32.HI R6, RZ, R6, R7 ;  /* 0x00000006ff067219 */ /* 0x000fe40000011607 */
[----:B------:R-:W-:-:S02]  /*0d30*/  PLOP3.LUT P0, PT, P0, P1, PT, 0xf8, 0x8f ;  /* 0x00000000008f781c */ /* 0x000fc40000703f70 */
[----:B------:R-:W-:Y:S02]  /*0d40*/  SHF.R.U32.HI R8, RZ, 0x1, R6 ;  /* 0x00000001ff087819 */ /* 0x000fe40000011606 */
[----:B------:R-:W-:-:S04]  /*0d50*/  SEL R3, RZ, 0x1, !P0 ;  /* 0x00000001ff037807 */ /* 0x000fc80004000000 */
[----:B------:R-:W-:-:S04]  /*0d60*/  LOP3.LUT R3, R3, 0x1, R8, 0xf8, !PT ;  /* 0x0000000103037812 */ /* 0x000fc800078ef808 */
[----:B------:R-:W-:-:S04]  /*0d70*/  LOP3.LUT R3, R3, R6, RZ, 0xc0, !PT ;  /* 0x0000000603037212 */ /* 0x000fc800078ec0ff */
[----:B------:R-:W-:-:S04]  /*0d80*/  IADD3 R3, PT, PT, R8, R3, RZ ;  /* 0x0000000308037210 */ /* 0x000fc80007ffe0ff */
[----:B------:R-:W-:Y:S01]  /*0d90*/  LOP3.LUT R0, R3, R0, RZ, 0xfc, !PT ;  /* 0x0000000003007212 */ /* 0x000fe200078efcff */
[----:B------:R-:W-:Y:S06]  /*0da0*/  BRA `(.L_x_23) ;  /* 0x0000000000107947 */ /* 0x000fec0003800000 */
.L_x_22:
[----:B------:R-:W-:-:S04]  /*0db0*/  LOP3.LUT R0, R0, 0x80000000, RZ, 0xc0, !PT ;  /* 0x8000000000007812 */ /* 0x000fc800078ec0ff */
[----:B------:R-:W-:Y:S01]  /*0dc0*/  LOP3.LUT R0, R0, 0x7f800000, RZ, 0xfc, !PT ;  /* 0x7f80000000007812 */ /* 0x000fe200078efcff */
[----:B------:R-:W-:Y:S06]  /*0dd0*/  BRA `(.L_x_23) ;  /* 0x0000000000047947 */ /* 0x000fec0003800000 */
.L_x_21:
[----:B------:R-:W-:-:S07]  /*0de0*/  IMAD R0, R7, 0x800000, R0 ;  /* 0x0080000007007824 */ /* 0x000fce00078e0200 */
.L_x_23:
[----:B------:R-:W-:Y:S05]  /*0df0*/  BSYNC.RECONVERGENT B2 ;  /* 0x0000000000027941 */ /* 0x000fea0003800200 */
.L_x_20:
[----:B------:R-:W-:Y:S05]  /*0e00*/  BRA `(.L_x_24) ;  /* 0x0000000000207947 */ /* 0x000fea0003800000 */
.L_x_19:
[----:B------:R-:W-:-:S04]  /*0e10*/  LOP3.LUT R0, R6, 0x80000000, R3, 0x48, !PT ;  /* 0x8000000006007812 */ /* 0x000fc800078e4803 */
[----:B------:R-:W-:Y:S01]  /*0e20*/  LOP3.LUT R0, R0, 0x7f800000, RZ, 0xfc, !PT ;  /* 0x7f80000000007812 */ /* 0x000fe200078efcff */
[----:B------:R-:W-:Y:S06]  /*0e30*/  BRA `(.L_x_24) ;  /* 0x0000000000147947 */ /* 0x000fec0003800000 */
.L_x_18:
[----:B------:R-:W-:Y:S01]  /*0e40*/  LOP3.LUT R0, R6, 0x80000000, R3, 0x48, !PT ;  /* 0x8000000006007812 */ /* 0x000fe200078e4803 */
[----:B------:R-:W-:Y:S06]  /*0e50*/  BRA `(.L_x_24) ;  /* 0x00000000000c7947 */ /* 0x000fec0003800000 */
.L_x_17:
[----:B------:R-:W0:Y:S01]  /*0e60*/  MUFU.RSQ R0, -QNAN ;  /* 0xffc0000000007908 */ /* 0x000e220000001400 */
[----:B------:R-:W-:Y:S05]  /*0e70*/  BRA `(.L_x_24) ;  /* 0x0000000000047947 */ /* 0x000fea0003800000 */
.L_x_16:
[----:B------:R-:W-:-:S07]  /*0e80*/  FADD.FTZ R0, R3, R0 ;  /* 0x0000000003007221 */ /* 0x000fce0000010000 */
.L_x_24:
[----:B------:R-:W-:Y:S05]  /*0e90*/  BSYNC.RECONVERGENT B1 ;  /* 0x0000000000017941 */ /* 0x000fea0003800200 */
.L_x_14:
[----:B------:R-:W-:-:S04]  /*0ea0*/  IMAD.MOV.U32 R3, RZ, RZ, 0x0 ;  /* 0x00000000ff037424 */ /* 0x000fc800078e00ff */
[----:B0-----:R-:W-:Y:S05]  /*0eb0*/  RET.REL.NODEC R2 `(_Z18use_shared_mem_GPUPfi) ;  /* 0xfffffff002507950 */ /* 0x001fea0003c3ffff */
.L_x_25:
[----:B------:R-:W-:-:S00]  /*0ec0*/  BRA `(.L_x_25) ;  /* 0xfffffffc00fc7947 */ /* 0x000fc0000383ffff */
[----:B------:R-:W-:-:S00]  /*0ed0*/  NOP ;  /* 0x0000000000007918 */ /* 0x000fc00000000000 */
        /* <DEDUP_REMOVED lines=10> */
.L_x_27:


//--------------------- .text._Z18use_global_mem_GPUPf --------------------------
	.section	.text._Z18use_global_mem_GPUPf,"ax",@progbits
	.align	128
        .global         _Z18use_global_mem_GPUPf
        .type           _Z18use_global_mem_GPUPf,@function
        .size           _Z18use_global_mem_GPUPf,(.L_x_29 - _Z18use_global_mem_GPUPf)
        .other          _Z18use_global_mem_GPUPf,@"STO_CUDA_ENTRY STV_DEFAULT"
_Z18use_global_mem_GPUPf:
.text._Z18use_global_mem_GPUPf:
[----:B------:R-:W-:Y:S01]  /*0000*/  LDC R1, c[0x0][0x37c] ;  /* 0x0000df00ff017b82 */ /* 0x000fe20000000800 */
[----:B------:R-:W0:Y:S07]  /*0010*/  S2R R5, SR_TID.X ;  /* 0x0000000000057919 */ /* 0x000e2e0000002100 */
[----:B------:R-:W1:Y:S01]  /*0020*/  LDC.64 R2, c[0x0][0x380] ;  /* 0x0000e000ff027b82 */ /* 0x000e620000000a00 */
[----:B------:R-:W2:Y:S01]  /*0030*/  LDCU.64 UR4, c[0x0][0x358] ;  /* 0x00006b00ff0477ac */ /* 0x000ea20008000a00 */
[C---:B0-----:R-:W-:Y:S01]  /*0040*/  SHF.L.U32 R0, R5.reuse, 0x1, RZ ;  /* 0x0000000105007819 */ /* 0x041fe200000006ff */
[----:B-1----:R-:W-:-:S03]  /*0050*/  IMAD.WIDE.U32 R2, R5, 0x4, R2 ;  /* 0x0000000405027825 */ /* 0x002fc600078e0002 */
[----:B------:R-:W-:-:S05]  /*0060*/  I2FP.F32.U32 R5, R0 ;  /* 0x0000000000057245 */ /* 0x000fca0000201000 */
[----:B--2---:R-:W-:Y:S01]  /*0070*/  STG.E desc[UR4][R2.64], R5 ;  /* 0x0000000502007986 */ /* 0x004fe2000c101904 */
[----:B------:R-:W-:Y:S05]  /*0080*/  EXIT ;  /* 0x000000000000794d */ /* 0x000fea0003800000 */
.L_x_26:
        /* <DEDUP_REMOVED lines=15> */
.L_x_29:


//--------------------- .nv.shared._Z18use_shared_mem_GPUPfi --------------------------
	.section	.nv.shared._Z18use_shared_mem_GPUPfi,"aw",@nobits
	.sectionflags	@""
	.align	4
.nv.shared._Z18use_shared_mem_GPUPfi:
	.zero		1536


//--------------------- .nv.shared.reserved.0     --------------------------
	.section	.nv.shared.reserved.0,"aw",@nobits
	.weak		__nv_reservedSMEM_offset_0_alias
	.size		__nv_reservedSMEM_offset_0_alias, 0, 64
	.other		__nv_reservedSMEM_offset_0_alias,@"STO_CUDA_RESERVED_SHARED STV_DEFAULT"
__nv_reservedSMEM_offset_0_alias:
	.zero		0
	.zero		64


//--------------------- .nv.constant0._Z18use_shared_mem_GPUPfi --------------------------
	.section	.nv.constant0._Z18use_shared_mem_GPUPfi,"a",@progbits
	.sectionflags	@""
	.align	4
.nv.constant0._Z18use_shared_mem_GPUPfi:
	.zero		908


//--------------------- .nv.constant0._Z18use_global_mem_GPUPf --------------------------
	.section	.nv.constant0._Z18use_global_mem_GPUPf,"a",@progbits
	.sectionflags	@""
	.align	4
.nv.constant0._Z18use_global_mem_GPUPf:
	.zero		904


//--------------------- SYMBOLS --------------------------

	.type		.nv.reservedSmem.offset0,@object
	.size		.nv.reservedSmem.offset0,0x4
	.type		.nv.reservedSmem.cap,@object
	.size		.nv.reservedSmem.cap,0x4
